//
// Generated by NVIDIA NVVM Compiler
//
// Compiler Build ID: CL-36424714
// Cuda compilation tools, release 13.0, V13.0.88
// Based on NVVM 20.0.0
//

.version 9.0
.target sm_100
.address_size 64

	// .globl	_Z15matrixMulKernelPfS_S_i

.visible .entry _Z15matrixMulKernelPfS_S_i(
	.param .u64 .ptr .align 1 _Z15matrixMulKernelPfS_S_i_param_0,
	.param .u64 .ptr .align 1 _Z15matrixMulKernelPfS_S_i_param_1,
	.param .u64 .ptr .align 1 _Z15matrixMulKernelPfS_S_i_param_2,
	.param .u32 _Z15matrixMulKernelPfS_S_i_param_3
)
{
	.reg .pred 	%p<10>;
	.reg .b32 	%r<40>;
	.reg .b32 	%f<67>;
	.reg .b64 	%rd<67>;

	ld.param.u64 	%rd14, [_Z15matrixMulKernelPfS_S_i_param_0];
	ld.param.u64 	%rd15, [_Z15matrixMulKernelPfS_S_i_param_1];
	ld.param.u32 	%r18, [_Z15matrixMulKernelPfS_S_i_param_3];
	cvta.to.global.u64 	%rd1, %rd15;
	cvta.to.global.u64 	%rd2, %rd14;
	mov.u32 	%r19, %tid.x;
	mov.u32 	%r20, %ctaid.x;
	mov.u32 	%r21, %ntid.x;
	mad.lo.s32 	%r1, %r20, %r21, %r19;
	mov.u32 	%r22, %tid.y;
	mov.u32 	%r23, %ctaid.y;
	mov.u32 	%r24, %ntid.y;
	mad.lo.s32 	%r2, %r23, %r24, %r22;
	max.s32 	%r25, %r2, %r1;
	setp.ge.s32 	%p1, %r25, %r18;
	@%p1 bra 	$L__BB0_13;
	mul.lo.s32 	%r3, %r18, %r2;
	and.b32  	%r4, %r18, 7;
	setp.lt.u32 	%p2, %r18, 8;
	mov.f32 	%f66, 0f00000000;
	mov.b32 	%r38, 0;
	@%p2 bra 	$L__BB0_4;
	and.b32  	%r38, %r18, 2147483640;
	neg.s32 	%r36, %r38;
	mul.wide.s32 	%rd16, %r18, 4;
	add.s64 	%rd3, %rd1, %rd16;
	shl.b32 	%r7, %r18, 3;
	mul.wide.s32 	%rd17, %r18, 8;
	add.s64 	%rd4, %rd1, %rd17;
	mul.wide.s32 	%rd18, %r18, 12;
	add.s64 	%rd5, %rd1, %rd18;
	mul.wide.s32 	%rd19, %r18, 16;
	add.s64 	%rd6, %rd1, %rd19;
	mul.wide.s32 	%rd20, %r18, 20;
	add.s64 	%rd7, %rd1, %rd20;
	mul.wide.s32 	%rd21, %r18, 24;
	add.s64 	%rd8, %rd1, %rd21;
	mul.wide.s32 	%rd22, %r18, 28;
	add.s64 	%rd9, %rd1, %rd22;
	mul.wide.u32 	%rd23, %r3, 4;
	add.s64 	%rd24, %rd23, %rd2;
	add.s64 	%rd66, %rd24, 16;
	mov.f32 	%f66, 0f00000000;
	mov.u32 	%r35, %r1;
$L__BB0_3:
	.pragma "nounroll";
	mul.wide.s32 	%rd25, %r35, 4;
	add.s64 	%rd26, %rd3, %rd25;
	add.s64 	%rd27, %rd4, %rd25;
	add.s64 	%rd28, %rd5, %rd25;
	add.s64 	%rd29, %rd6, %rd25;
	add.s64 	%rd30, %rd7, %rd25;
	add.s64 	%rd31, %rd8, %rd25;
	add.s64 	%rd32, %rd9, %rd25;
	add.s64 	%rd33, %rd1, %rd25;
	ld.global.f32 	%f16, [%rd66+-16];
	ld.global.f32 	%f17, [%rd33];
	fma.rn.f32 	%f18, %f16, %f17, %f66;
	ld.global.f32 	%f19, [%rd66+-12];
	ld.global.f32 	%f20, [%rd26];
	fma.rn.f32 	%f21, %f19, %f20, %f18;
	ld.global.f32 	%f22, [%rd66+-8];
	ld.global.f32 	%f23, [%rd27];
	fma.rn.f32 	%f24, %f22, %f23, %f21;
	ld.global.f32 	%f25, [%rd66+-4];
	ld.global.f32 	%f26, [%rd28];
	fma.rn.f32 	%f27, %f25, %f26, %f24;
	ld.global.f32 	%f28, [%rd66];
	ld.global.f32 	%f29, [%rd29];
	fma.rn.f32 	%f30, %f28, %f29, %f27;
	ld.global.f32 	%f31, [%rd66+4];
	ld.global.f32 	%f32, [%rd30];
	fma.rn.f32 	%f33, %f31, %f32, %f30;
	ld.global.f32 	%f34, [%rd66+8];
	ld.global.f32 	%f35, [%rd31];
	fma.rn.f32 	%f36, %f34, %f35, %f33;
	ld.global.f32 	%f37, [%rd66+12];
	ld.global.f32 	%f38, [%rd32];
	fma.rn.f32 	%f66, %f37, %f38, %f36;
	add.s32 	%r36, %r36, 8;
	add.s32 	%r35, %r35, %r7;
	add.s64 	%rd66, %rd66, 32;
	setp.ne.s32 	%p3, %r36, 0;
	@%p3 bra 	$L__BB0_3;
$L__BB0_4:
	setp.eq.s32 	%p4, %r4, 0;
	@%p4 bra 	$L__BB0_12;
	and.b32  	%r13, %r18, 3;
	setp.lt.u32 	%p5, %r4, 4;
	@%p5 bra 	$L__BB0_7;
	add.s32 	%r27, %r38, %r3;
	mul.wide.u32 	%rd34, %r27, 4;
	add.s64 	%rd35, %rd2, %rd34;
	ld.global.f32 	%f40, [%rd35];
	mad.lo.s32 	%r28, %r38, %r18, %r1;
	mul.wide.s32 	%rd36, %r28, 4;
	add.s64 	%rd37, %rd1, %rd36;
	ld.global.f32 	%f41, [%rd37];
	fma.rn.f32 	%f42, %f40, %f41, %f66;
	cvt.u64.u32 	%rd38, %r3;
	cvt.u64.u32 	%rd39, %r38;
	add.s64 	%rd40, %rd39, %rd38;
	shl.b64 	%rd41, %rd40, 2;
	add.s64 	%rd42, %rd2, %rd41;
	ld.global.f32 	%f43, [%rd42+4];
	mul.wide.s32 	%rd43, %r18, 4;
	add.s64 	%rd44, %rd37, %rd43;
	ld.global.f32 	%f44, [%rd44];
	fma.rn.f32 	%f45, %f43, %f44, %f42;
	ld.global.f32 	%f46, [%rd42+8];
	add.s64 	%rd45, %rd44, %rd43;
	ld.global.f32 	%f47, [%rd45];
	fma.rn.f32 	%f48, %f46, %f47, %f45;
	ld.global.f32 	%f49, [%rd42+12];
	add.s64 	%rd46, %rd45, %rd43;
	ld.global.f32 	%f50, [%rd46];
	fma.rn.f32 	%f66, %f49, %f50, %f48;
	add.s32 	%r38, %r38, 4;
$L__BB0_7:
	setp.eq.s32 	%p6, %r13, 0;
	@%p6 bra 	$L__BB0_12;
	setp.eq.s32 	%p7, %r13, 1;
	@%p7 bra 	$L__BB0_10;
	add.s32 	%r29, %r38, %r3;
	mul.wide.u32 	%rd47, %r29, 4;
	add.s64 	%rd48, %rd2, %rd47;
	ld.global.f32 	%f52, [%rd48];
	mad.lo.s32 	%r30, %r38, %r18, %r1;
	mul.wide.s32 	%rd49, %r30, 4;
	add.s64 	%rd50, %rd1, %rd49;
	ld.global.f32 	%f53, [%rd50];
	fma.rn.f32 	%f54, %f52, %f53, %f66;
	cvt.u64.u32 	%rd51, %r3;
	cvt.u64.u32 	%rd52, %r38;
	add.s64 	%rd53, %rd52, %rd51;
	shl.b64 	%rd54, %rd53, 2;
	add.s64 	%rd55, %rd2, %rd54;
	ld.global.f32 	%f55, [%rd55+4];
	mul.wide.s32 	%rd56, %r18, 4;
	add.s64 	%rd57, %rd50, %rd56;
	ld.global.f32 	%f56, [%rd57];
	fma.rn.f32 	%f66, %f55, %f56, %f54;
	add.s32 	%r38, %r38, 2;
$L__BB0_10:
	and.b32  	%r31, %r18, 1;
	setp.eq.b32 	%p8, %r31, 1;
	not.pred 	%p9, %p8;
	@%p9 bra 	$L__BB0_12;
	add.s32 	%r32, %r38, %r3;
	mul.wide.u32 	%rd58, %r32, 4;
	add.s64 	%rd59, %rd2, %rd58;
	ld.global.f32 	%f57, [%rd59];
	mad.lo.s32 	%r33, %r38, %r18, %r1;
	mul.wide.s32 	%rd60, %r33, 4;
	add.s64 	%rd61, %rd1, %rd60;
	ld.global.f32 	%f58, [%rd61];
	fma.rn.f32 	%f66, %f57, %f58, %f66;
$L__BB0_12:
	ld.param.u64 	%rd65, [_Z15matrixMulKernelPfS_S_i_param_2];
	add.s32 	%r34, %r3, %r1;
	cvta.to.global.u64 	%rd62, %rd65;
	mul.wide.s32 	%rd63, %r34, 4;
	add.s64 	%rd64, %rd62, %rd63;
	st.global.f32 	[%rd64], %f66;
$L__BB0_13:
	ret;

}


// ===== COMPILED SASS (sm_100) =====

	.target	sm_100

	.elftype	@"ET_EXEC"


//--------------------- .note.nv.tkinfo           --------------------------
	.section	.note.nv.tkinfo,"",@"SHT_NOTE"
	.sectionflags	@"SHF_NOTE_NV_TKINFO"
	.tkinfo
        /*0018*/ 	.word	0x00000002
        /*0030*/ 	.string	""
        /*0030*/ 	.string	"ptxas"
        /*0030*/ 	.string	"Cuda compilation tools, release 13.0, V13.0.88"
        /*0030*/ 	.string	"Build cuda_13.0.r13.0/compiler.36424714_0"
        /*0030*/ 	.string	"-arch sm_100 -m 64 "



//--------------------- .note.nv.cuinfo           --------------------------
	.section	.note.nv.cuinfo,"",@"SHT_NOTE"
	.sectionflags	@"SHF_NOTE_NV_CUINFO"
        /*0018*/ 	.short	0x0002
        /*001a*/ 	.short	0x0064
        /*001c*/ 	.short	0x0082
	.zero		2


//--------------------- .nv.info                  --------------------------
	.section	.nv.info,"",@"SHT_CUDA_INFO"
	.align	4


	//----- nvinfo : EIATTR_REGCOUNT
	.align		4
        /*0000*/ 	.byte	0x04, 0x2f
        /*0002*/ 	.short	(.L_1 - .L_0)
	.align		4
.L_0:
        /*0004*/ 	.word	index@(_Z15matrixMulKernelPfS_S_i)
        /*0008*/ 	.word	0x0000001e


	//----- nvinfo : EIATTR_FRAME_SIZE
	.align		4
.L_1:
        /*000c*/ 	.byte	0x04, 0x11
        /*000e*/ 	.short	(.L_3 - .L_2)
	.align		4
.L_2:
        /*0010*/ 	.word	index@(_Z15matrixMulKernelPfS_S_i)
        /*0014*/ 	.word	0x00000000


	//----- nvinfo : EIATTR_MIN_STACK_SIZE
	.align		4
.L_3:
        /*0018*/ 	.byte	0x04, 0x12
        /*001a*/ 	.short	(.L_5 - .L_4)
	.align		4
.L_4:
        /*001c*/ 	.word	index@(_Z15matrixMulKernelPfS_S_i)
        /*0020*/ 	.word	0x00000000
.L_5:


//--------------------- .nv.compat                --------------------------
	.section	.nv.compat,"",@"SHT_CUDA_COMPAT_INFO"
	.align	4
        /*0000*/ 	.byte	0x02, 0x09, 0x00, 0x00, 0x02, 0x02, 0x01, 0x00, 0x02, 0x05, 0x05, 0x00, 0x03, 0x07, 0x01, 0x01
        /*0010*/ 	.byte	0x02, 0x03, 0x00, 0x00, 0x02, 0x06, 0x01, 0x00, 0x04, 0x0b, 0x08, 0x00, 0x09, 0x00, 0x00, 0x00
        /*0020*/ 	.byte	0x00, 0x00, 0x00, 0x00


//--------------------- .nv.info._Z15matrixMulKernelPfS_S_i --------------------------
	.section	.nv.info._Z15matrixMulKernelPfS_S_i,"",@"SHT_CUDA_INFO"
	.sectionflags	@""
	.align	4


	//----- nvinfo : EIATTR_CUDA_API_VERSION
	.align		4
        /*0000*/ 	.byte	0x04, 0x37
        /*0002*/ 	.short	(.L_7 - .L_6)
.L_6:
        /*0004*/ 	.word	0x00000082


	//----- nvinfo : EIATTR_KPARAM_INFO
	.align		4
.L_7:
        /*0008*/ 	.byte	0x04, 0x17
        /*000a*/ 	.short	(.L_9 - .L_8)
.L_8:
        /*000c*/ 	.word	0x00000000
        /*0010*/ 	.short	0x0003
        /*0012*/ 	.short	0x0018
        /*0014*/ 	.byte	0x00, 0xf0, 0x11, 0x00


	//----- nvinfo : EIATTR_KPARAM_INFO
	.align		4
.L_9:
        /*0018*/ 	.byte	0x04, 0x17
        /*001a*/ 	.short	(.L_11 - .L_10)
.L_10:
        /*001c*/ 	.word	0x00000000
        /*0020*/ 	.short	0x0002
        /*0022*/ 	.short	0x0010
        /*0024*/ 	.byte	0x00, 0xf5, 0x21, 0x00


	//----- nvinfo : EIATTR_KPARAM_INFO
	.align		4
.L_11:
        /*0028*/ 	.byte	0x04, 0x17
        /*002a*/ 	.short	(.L_13 - .L_12)
.L_12:
        /*002c*/ 	.word	0x00000000
        /*0030*/ 	.short	0x0001
        /*0032*/ 	.short	0x0008
        /*0034*/ 	.byte	0x00, 0xf5, 0x21, 0x00


	//----- nvinfo : EIATTR_KPARAM_INFO
	.align		4
.L_13:
        /*0038*/ 	.byte	0x04, 0x17
        /*003a*/ 	.short	(.L_15 - .L_14)
.L_14:
        /*003c*/ 	.word	0x00000000
        /*0040*/ 	.short	0x0000
        /*0042*/ 	.short	0x0000
        /*0044*/ 	.byte	0x00, 0xf5, 0x21, 0x00


	//----- nvinfo : EIATTR_SPARSE_MMA_MASK
	.align		4
.L_15:
        /*0048*/ 	.byte	0x03, 0x50
        /*004a*/ 	.short	0x0000


	//----- nvinfo : EIATTR_MAXREG_COUNT
	.align		4
        /*004c*/ 	.byte	0x03, 0x1b
        /*004e*/ 	.short	0x00ff


	//----- nvinfo : EIATTR_MERCURY_ISA_VERSION
	.align		4
        /*0050*/ 	.byte	0x03, 0x5f
        /*0052*/ 	.short	0x0101


	//----- nvinfo : EIATTR_VRC_CTA_INIT_COUNT
	.align		4
        /*0054*/ 	.byte	0x02, 0x4a
	.zero		1
	.zero		1


	//----- nvinfo : EIATTR_EXIT_INSTR_OFFSETS
	.align		4
        /*0058*/ 	.byte	0x04, 0x1c
        /*005a*/ 	.short	(.L_17 - .L_16)


	//   ....[0]....
.L_16:
        /*005c*/ 	.word	0x000000c0


	//   ....[1]....
        /*0060*/ 	.word	0x00000a90


	//----- nvinfo : EIATTR_CBANK_PARAM_SIZE
	.align		4
.L_17:
        /*0064*/ 	.byte	0x03, 0x19
        /*0066*/ 	.short	0x001c


	//----- nvinfo : EIATTR_PARAM_CBANK
	.align		4
        /*0068*/ 	.byte	0x04, 0x0a
        /*006a*/ 	.short	(.L_19 - .L_18)
	.align		4
.L_18:
        /*006c*/ 	.word	index@(.nv.constant0._Z15matrixMulKernelPfS_S_i)
        /*0070*/ 	.short	0x0380
        /*0072*/ 	.short	0x001c


	//----- nvinfo : EIATTR_SW_WAR
	.align		4
.L_19:
        /*0074*/ 	.byte	0x04, 0x36
        /*0076*/ 	.short	(.L_21 - .L_20)
.L_20:
        /*0078*/ 	.word	0x00000008
.L_21:


//--------------------- .nv.callgraph             --------------------------
	.section	.nv.callgraph,"",@"SHT_CUDA_CALLGRAPH"
	.align	4
	.sectionentsize	8
	.align		4
        /*0000*/ 	.word	0x00000000
	.align		4
        /*0004*/ 	.word	0xffffffff
	.align		4
        /*0008*/ 	.word	0x00000000
	.align		4
        /*000c*/ 	.word	0xfffffffe
	.align		4
        /*0010*/ 	.word	0x00000000
	.align		4
        /*0014*/ 	.word	0xfffffffd
	.align		4
        /*0018*/ 	.word	0x00000000
	.align		4
        /*001c*/ 	.word	0xfffffffc


//--------------------- .text._Z15matrixMulKernelPfS_S_i --------------------------
	.section	.text._Z15matrixMulKernelPfS_S_i,"ax",@progbits
	.align	128
        .global         _Z15matrixMulKernelPfS_S_i
        .type           _Z15matrixMulKernelPfS_S_i,@function
        .size           _Z15matrixMulKernelPfS_S_i,(.L_x_5 - _Z15matrixMulKernelPfS_S_i)
        .other          _Z15matrixMulKernelPfS_S_i,@"STO_CUDA_ENTRY STV_DEFAULT"
_Z15matrixMulKernelPfS_S_i:
.text._Z15matrixMulKernelPfS_S_i:
[----:B------:R-:W-:Y:S01]  /*0000*/  LDC R1, c[0x0][0x37c] ;  /* 0x0000df00ff017b82 */ /* 0x000fe20000000800 */
[----:B------:R-:W0:Y:S07]  /*0010*/  S2R R0, SR_TID.X ;  /* 0x0000000000007919 */ /* 0x000e2e0000002100 */
[----:B------:R-:W0:Y:S01]  /*0020*/  LDC R3, c[0x0][0x360] ;  /* 0x0000d800ff037b82 */ /* 0x000e220000000800 */
[----:B------:R-:W1:Y:S01]  /*0030*/  LDCU UR20, c[0x0][0x398] ;  /* 0x00007300ff1477ac */ /* 0x000e620008000800 */
[----:B------:R-:W2:Y:S06]  /*0040*/  S2R R13, SR_TID.Y ;  /* 0x00000000000d7919 */ /* 0x000eac0000002200 */
[----:B------:R-:W0:Y:S08]  /*0050*/  S2UR UR4, SR_CTAID.X ;  /* 0x00000000000479c3 */ /* 0x000e300000002500 */
[----:B------:R-:W2:Y:S08]  /*0060*/  S2UR UR5, SR_CTAID.Y ;  /* 0x00000000000579c3 */ /* 0x000eb00000002600 */
[----:B------:R-:W2:Y:S01]  /*0070*/  LDC R2, c[0x0][0x364] ;  /* 0x0000d900ff027b82 */ /* 0x000ea20000000800 */
[----:B0-----:R-:W-:-:S02]  /*0080*/  IMAD R0, R3, UR4, R0 ;  /* 0x0000000403007c24 */ /* 0x001fc4000f8e0200 */
[----:B--2---:R-:W-:-:S05]  /*0090*/  IMAD R13, R2, UR5, R13 ;  /* 0x00000005020d7c24 */ /* 0x004fca000f8e020d */
[----:B------:R-:W-:-:S04]  /*00a0*/  VIMNMX R2, PT, PT, R0, R13, !PT ;  /* 0x0000000d00027248 */ /* 0x000fc80007fe0100 */
[----:B-1----:R-:W-:-:S13]  /*00b0*/  ISETP.GE.AND P0, PT, R2, UR20, PT ;  /* 0x0000001402007c0c */ /* 0x002fda000bf06270 */
[----:B------:R-:W-:Y:S05]  /*00c0*/  @P0 EXIT ;  /* 0x000000000000094d */ /* 0x000fea0003800000 */
[----:B------:R-:W-:Y:S01]  /*00d0*/  UISETP.GE.U32.AND UP0, UPT, UR20, 0x8, UPT ;  /* 0x000000081400788c */ /* 0x000fe2000bf06070 */
[----:B------:R-:W-:Y:S02]  /*00e0*/  HFMA2 R12, -RZ, RZ, 0, 0 ;  /* 0x00000000ff0c7431 */ /* 0x000fe400000001ff */
[----:B------:R-:W-:Y:S01]  /*00f0*/  IMAD R13, R13, UR20, RZ ;  /* 0x000000140d0d7c24 */ /* 0x000fe2000f8e02ff */
[----:B------:R-:W-:Y:S01]  /*0100*/  UMOV UR4, URZ ;  /* 0x000000ff00047c82 */ /* 0x000fe20008000000 */
[----:B------:R-:W0:Y:S04]  /*0110*/  LDCU.64 UR18, c[0x0][0x358] ;  /* 0x00006b00ff1277ac */ /* 0x000e280008000a00 */
[----:B------:R-:W-:Y:S05]  /*0120*/  BRA.U !UP0, `(.L_x_0) ;  /* 0x0000000508047547 */ /* 0x000fea000b800000 */
[----:B------:R-:W1:Y:S01]  /*0130*/  LDCU.128 UR24, c[0x0][0x380] ;  /* 0x00007000ff1877ac */ /* 0x000e620008000c00 */
[----:B------:R-:W-:Y:S02]  /*0140*/  MOV R12, RZ ;  /* 0x000000ff000c7202 */ /* 0x000fe40000000f00 */
[----:B------:R-:W-:Y:S01]  /*0150*/  MOV R14, R0 ;  /* 0x00000000000e7202 */ /* 0x000fe20000000f00 */
[----:B------:R-:W-:-:S04]  /*0160*/  ULOP3.LUT UR4, UR20, 0x7ffffff8, URZ, 0xc0, !UPT ;  /* 0x7ffffff814047892 */ /* 0x000fc8000f8ec0ff */
[----:B------:R-:W-:Y:S01]  /*0170*/  UIADD3 UR5, UPT, UPT, -UR4, URZ, URZ ;  /* 0x000000ff04057290 */ /* 0x000fe2000fffe1ff */
[----:B-1----:R-:W-:Y:S01]  /*0180*/  MOV R2, UR24 ;  /* 0x0000001800027c02 */ /* 0x002fe20008000f00 */
[----:B------:R-:W-:Y:S01]  /*0190*/  UIMAD.WIDE UR6, UR20, 0x8, UR26 ;  /* 0x00000008140678a5 */ /* 0x000fe2000f8e021a */
[----:B------:R-:W-:Y:S01]  /*01a0*/  MOV R3, UR25 ;  /* 0x0000001900037c02 */ /* 0x000fe20008000f00 */
[----:B------:R-:W-:Y:S02]  /*01b0*/  UIMAD.WIDE UR8, UR20, 0xc, UR26 ;  /* 0x0000000c140878a5 */ /* 0x000fe4000f8e021a */
[----:B------:R-:W-:Y:S01]  /*01c0*/  UIMAD.WIDE UR10, UR20, 0x10, UR26 ;  /* 0x00000010140a78a5 */ /* 0x000fe2000f8e021a */
[----:B------:R-:W-:Y:S01]  /*01d0*/  IMAD.WIDE.U32 R2, R13, 0x4, R2 ;  /* 0x000000040d027825 */ /* 0x000fe200078e0002 */
[----:B------:R-:W-:Y:S02]  /*01e0*/  UIMAD.WIDE UR12, UR20, 0x14, UR26 ;  /* 0x00000014140c78a5 */ /* 0x000fe4000f8e021a */
[----:B------:R-:W-:Y:S01]  /*01f0*/  UIMAD.WIDE UR14, UR20, 0x18, UR26 ;  /* 0x00000018140e78a5 */ /* 0x000fe2000f8e021a */
[----:B------:R-:W-:Y:S01]  /*0200*/  IADD3 R2, P0, PT, R2, 0x10, RZ ;  /* 0x0000001002027810 */ /* 0x000fe20007f1e0ff */
[----:B------:R-:W-:-:S03]  /*0210*/  UIMAD.WIDE UR16, UR20, 0x1c, UR26 ;  /* 0x0000001c141078a5 */ /* 0x000fc6000f8e021a */
[----:B------:R-:W-:-:S09]  /*0220*/  IADD3.X R3, PT, PT, RZ, R3, RZ, P0, !PT ;  /* 0x00000003ff037210 */ /* 0x000fd200007fe4ff */
.L_x_1:
[----:B------:R-:W-:Y:S01]  /*0230*/  UIMAD.WIDE UR22, UR20, 0x4, UR26 ;  /* 0x00000004141678a5 */ /* 0x000fe2000f8e021a */
[----:B------:R-:W-:Y:S02]  /*0240*/  IMAD.MOV.U32 R23, RZ, RZ, 0x4 ;  /* 0x00000004ff177424 */ /* 0x000fe400078e00ff */
[----:B------:R-:W-:Y:S01]  /*0250*/  HFMA2 R11, -RZ, RZ, 0, 2.384185791015625e-07 ;  /* 0x00000004ff0b7431 */ /* 0x000fe200000001ff */
[----:B------:R-:W-:Y:S01]  /*0260*/  MOV R25, 0x4 ;  /* 0x0000000400197802 */ /* 0x000fe20000000f00 */
[----:B0-----:R-:W2:Y:S01]  /*0270*/  LDG.E R21, desc[UR18][R2.64+-0x10] ;  /* 0xfffff01202157981 */ /* 0x001ea2000c1e1900 */
[C---:B------:R-:W-:Y:S01]  /*0280*/  IMAD.WIDE R22, R14.reuse, R23, UR26 ;  /* 0x0000001a0e167e25 */ /* 0x040fe2000f8e0217 */
[----:B------:R-:W-:Y:S02]  /*0290*/  MOV R8, UR22 ;  /* 0x0000001600087c02 */ /* 0x000fe40008000f00 */
[----:B------:R-:W-:Y:S01]  /*02a0*/  MOV R9, UR23 ;  /* 0x0000001700097c02 */ /* 0x000fe20008000f00 */
[----:B------:R-:W3:Y:S02]  /*02b0*/  LDG.E R19, desc[UR18][R2.64+-0xc] ;  /* 0xfffff41202137981 */ /* 0x000ee4000c1e1900 */
[----:B------:R-:W-:-:S02]  /*02c0*/  IMAD.WIDE R8, R14, 0x4, R8 ;  /* 0x000000040e087825 */ /* 0x000fc400078e0208 */
[----:B------:R-:W2:Y:S01]  /*02d0*/  LDG.E R22, desc[UR18][R22.64] ;  /* 0x0000001216167981 */ /* 0x000ea2000c1e1900 */
[----:B------:R-:W-:Y:S01]  /*02e0*/  MOV R5, 0x4 ;  /* 0x0000000400057802 */ /* 0x000fe20000000f00 */
[C---:B------:R-:W-:Y:S02]  /*02f0*/  IMAD.WIDE R24, R14.reuse, R25, UR6 ;  /* 0x000000060e187e25 */ /* 0x040fe4000f8e0219 */
[----:B------:R0:W3:Y:S02]  /*0300*/  LDG.E R20, desc[UR18][R8.64] ;  /* 0x0000001208147981 */ /* 0x0000e4000c1e1900 */
[----:B------:R-:W-:Y:S02]  /*0310*/  IMAD.WIDE R10, R14, R11, UR8 ;  /* 0x000000080e0a7e25 */ /* 0x000fe4000f8e020b */
[----:B------:R-:W4:Y:S04]  /*0320*/  LDG.E R18, desc[UR18][R24.64] ;  /* 0x0000001218127981 */ /* 0x000f28000c1e1900 */
[----:B------:R-:W4:Y:S01]  /*0330*/  LDG.E R17, desc[UR18][R2.64+-0x8] ;  /* 0xfffff81202117981 */ /* 0x000f22000c1e1900 */
[----:B0-----:R-:W-:-:S02]  /*0340*/  HFMA2 R9, -RZ, RZ, 0, 2.384185791015625e-07 ;  /* 0x00000004ff097431 */ /* 0x001fc400000001ff */
[----:B------:R-:W-:Y:S01]  /*0350*/  IMAD.MOV.U32 R7, RZ, RZ, 0x4 ;  /* 0x00000004ff077424 */ /* 0x000fe200078e00ff */
[----:B------:R0:W5:Y:S01]  /*0360*/  LDG.E R16, desc[UR18][R10.64] ;  /* 0x000000120a107981 */ /* 0x000162000c1e1900 */
[----:B------:R-:W-:-:S03]  /*0370*/  IMAD.WIDE R4, R14, R5, UR10 ;  /* 0x0000000a0e047e25 */ /* 0x000fc6000f8e0205 */
[----:B------:R-:W5:Y:S01]  /*0380*/  LDG.E R15, desc[UR18][R2.64+-0x4] ;  /* 0xfffffc12020f7981 */ /* 0x000f62000c1e1900 */
[C---:B------:R-:W-:Y:S01]  /*0390*/  IMAD.WIDE R6, R14.reuse, R7, UR12 ;  /* 0x0000000c0e067e25 */ /* 0x040fe2000f8e0207 */
[----:B------:R-:W-:Y:S02]  /*03a0*/  MOV R27, 0x4 ;  /* 0x00000004001b7802 */ /* 0x000fe40000000f00 */
[----:B------:R1:W5:Y:S01]  /*03b0*/  LDG.E R4, desc[UR18][R4.64] ;  /* 0x0000001204047981 */ /* 0x000362000c1e1900 */
[----:B------:R-:W-:-:S03]  /*03c0*/  IMAD.WIDE R8, R14, R9, UR14 ;  /* 0x0000000e0e087e25 */ /* 0x000fc6000f8e0209 */
[----:B------:R-:W5:Y:S01]  /*03d0*/  LDG.E R23, desc[UR18][R2.64] ;  /* 0x0000001202177981 */ /* 0x000f62000c1e1900 */
[----:B0-----:R-:W-:-:S03]  /*03e0*/  IMAD.WIDE R10, R14, R27, UR16 ;  /* 0x000000100e0a7e25 */ /* 0x001fc6000f8e021b */
[----:B------:R-:W5:Y:S04]  /*03f0*/  LDG.E R7, desc[UR18][R6.64] ;  /* 0x0000001206077981 */ /* 0x000f68000c1e1900 */
[----:B------:R-:W5:Y:S04]  /*0400*/  LDG.E R24, desc[UR18][R2.64+0x4] ;  /* 0x0000041202187981 */ /* 0x000f68000c1e1900 */
[----:B------:R-:W5:Y:S04]  /*0410*/  LDG.E R8, desc[UR18][R8.64] ;  /* 0x0000001208087981 */ /* 0x000f68000c1e1900 */
[----:B------:R-:W5:Y:S04]  /*0420*/  LDG.E R25, desc[UR18][R2.64+0x8] ;  /* 0x0000081202197981 */ /* 0x000f68000c1e1900 */
[----:B------:R-:W5:Y:S04]  /*0430*/  LDG.E R10, desc[UR18][R10.64] ;  /* 0x000000120a0a7981 */ /* 0x000f68000c1e1900 */
[----:B------:R0:W5:Y:S01]  /*0440*/  LDG.E R27, desc[UR18][R2.64+0xc] ;  /* 0x00000c12021b7981 */ /* 0x000162000c1e1900 */
[----:B------:R-:W-:-:S04]  /*0450*/  UIADD3 UR5, UPT, UPT, UR5, 0x8, URZ ;  /* 0x0000000805057890 */ /* 0x000fc8000fffe0ff */
[----:B------:R-:W-:Y:S01]  /*0460*/  UISETP.NE.AND UP0, UPT, UR5, URZ, UPT ;  /* 0x000000ff0500728c */ /* 0x000fe2000bf05270 */
[----:B-1----:R-:W-:Y:S02]  /*0470*/  MOV R5, UR20 ;  /* 0x0000001400057c02 */ /* 0x002fe40008000f00 */
[----:B0-----:R-:W-:Y:S02]  /*0480*/  IADD3 R2, P0, PT, R2, 0x20, RZ ;  /* 0x0000002002027810 */ /* 0x001fe40007f1e0ff */
[----:B------:R-:W-:Y:S02]  /*0490*/  LEA R14, R5, R14, 0x3 ;  /* 0x0000000e050e7211 */ /* 0x000fe400078e18ff */
[----:B------:R-:W-:Y:S01]  /*04a0*/  IADD3.X R3, PT, PT, RZ, R3, RZ, P0, !PT ;  /* 0x00000003ff037210 */ /* 0x000fe200007fe4ff */
[----:B--2---:R-:W-:-:S04]  /*04b0*/  FFMA R22, R21, R22, R12 ;  /* 0x0000001615167223 */ /* 0x004fc8000000000c */
[----:B---3--:R-:W-:-:S04]  /*04c0*/  FFMA R20, R19, R20, R22 ;  /* 0x0000001413147223 */ /* 0x008fc80000000016 */
[----:B----4-:R-:W-:-:S04]  /*04d0*/  FFMA R18, R17, R18, R20 ;  /* 0x0000001211127223 */ /* 0x010fc80000000014 */
[----:B-----5:R-:W-:-:S04]  /*04e0*/  FFMA R16, R15, R16, R18 ;  /* 0x000000100f107223 */ /* 0x020fc80000000012 */
[----:B------:R-:W-:-:S04]  /*04f0*/  FFMA R23, R23, R4, R16 ;  /* 0x0000000417177223 */ /* 0x000fc80000000010 */
[----:B------:R-:W-:-:S04]  /*0500*/  FFMA R24, R24, R7, R23 ;  /* 0x0000000718187223 */ /* 0x000fc80000000017 */
[----:B------:R-:W-:-:S04]  /*0510*/  FFMA R8, R25, R8, R24 ;  /* 0x0000000819087223 */ /* 0x000fc80000000018 */
[----:B------:R-:W-:Y:S01]  /*0520*/  FFMA R12, R27, R10, R8 ;  /* 0x0000000a1b0c7223 */ /* 0x000fe20000000008 */
[----:B------:R-:W-:Y:S06]  /*0530*/  BRA.U UP0, `(.L_x_1) ;  /* 0xfffffffd003c7547 */ /* 0x000fec000b83ffff */
.L_x_0:
[----:B------:R-:W-:-:S04]  /*0540*/  ULOP3.LUT UR6, UR20, 0x7, URZ, 0xc0, !UPT ;  /* 0x0000000714067892 */ /* 0x000fc8000f8ec0ff */
[----:B------:R-:W-:-:S09]  /*0550*/  UISETP.NE.AND UP0, UPT, UR6, URZ, UPT ;  /* 0x000000ff0600728c */ /* 0x000fd2000bf05270 */
[----:B------:R-:W-:Y:S05]  /*0560*/  BRA.U !UP0, `(.L_x_2) ;  /* 0x0000000508387547 */ /* 0x000fea000b800000 */
[----:B------:R-:W-:Y:S02]  /*0570*/  UISETP.GE.U32.AND UP0, UPT, UR6, 0x4, UPT ;  /* 0x000000040600788c */ /* 0x000fe4000bf06070 */
[----:B------:R-:W-:-:S04]  /*0580*/  ULOP3.LUT UR5, UR20, 0x3, URZ, 0xc0, !UPT ;  /* 0x0000000314057892 */ /* 0x000fc8000f8ec0ff */
[----:B------:R-:W-:-:S03]  /*0590*/  UISETP.NE.AND UP1, UPT, UR5, URZ, UPT ;  /* 0x000000ff0500728c */ /* 0x000fc6000bf25270 */
[----:B------:R-:W-:Y:S08]  /*05a0*/  BRA.U !UP0, `(.L_x_3) ;  /* 0x00000001087c7547 */ /* 0x000ff0000b800000 */
[----:B------:R-:W1:Y:S01]  /*05b0*/  LDC.64 R6, c[0x0][0x388] ;  /* 0x0000e200ff067b82 */ /* 0x000e620000000a00 */
[----:B------:R-:W2:Y:S01]  /*05c0*/  LDCU.64 UR6, c[0x0][0x380] ;  /* 0x00007000ff0677ac */ /* 0x000ea20008000a00 */
[----:B------:R-:W-:Y:S01]  /*05d0*/  IMAD.U32 R9, RZ, RZ, UR4 ;  /* 0x00000004ff097e24 */ /* 0x000fe2000f8e00ff */
[C---:B------:R-:W-:Y:S02]  /*05e0*/  IADD3 R3, PT, PT, R13.reuse, UR4, RZ ;  /* 0x000000040d037c10 */ /* 0x040fe4000fffe0ff */
[----:B------:R-:W-:Y:S01]  /*05f0*/  IADD3 R10, P0, PT, R13, UR4, RZ ;  /* 0x000000040d0a7c10 */ /* 0x000fe2000ff1e0ff */
[----:B------:R-:W-:Y:S01]  /*0600*/  IMAD R9, R9, UR20, R0 ;  /* 0x0000001409097c24 */ /* 0x000fe2000f8e0200 */
[----:B------:R-:W-:Y:S01]  /*0610*/  MOV R11, UR20 ;  /* 0x00000014000b7c02 */ /* 0x000fe20008000f00 */
[----:B------:R-:W3:Y:S01]  /*0620*/  LDC.64 R4, c[0x0][0x380] ;  /* 0x0000e000ff047b82 */ /* 0x000ee20000000a00 */
[----:B------:R-:W-:Y:S01]  /*0630*/  MOV R15, UR20 ;  /* 0x00000014000f7c02 */ /* 0x000fe20008000f00 */
[----:B-1----:R-:W-:Y:S01]  /*0640*/  IMAD.WIDE R6, R9, 0x4, R6 ;  /* 0x0000000409067825 */ /* 0x002fe200078e0206 */
[----:B------:R-:W-:-:S05]  /*0650*/  MOV R9, UR20 ;  /* 0x0000001400097c02 */ /* 0x000fca0008000f00 */
[----:B------:R-:W-:Y:S02]  /*0660*/  IMAD.WIDE R8, R9, 0x4, R6 ;  /* 0x0000000409087825 */ /* 0x000fe400078e0206 */
[----:B0-----:R-:W4:Y:S02]  /*0670*/  LDG.E R6, desc[UR18][R6.64] ;  /* 0x0000001206067981 */ /* 0x001f24000c1e1900 */
[----:B---3--:R-:W-:Y:S01]  /*0680*/  IMAD.WIDE.U32 R4, R3, 0x4, R4 ;  /* 0x0000000403047825 */ /* 0x008fe200078e0004 */
[----:B------:R-:W-:Y:S01]  /*0690*/  IADD3.X R3, PT, PT, RZ, RZ, RZ, P0, !PT ;  /* 0x000000ffff037210 */ /* 0x000fe200007fe4ff */
[----:B------:R-:W3:Y:S01]  /*06a0*/  LDG.E R17, desc[UR18][R8.64] ;  /* 0x0000001208117981 */ /* 0x000ee2000c1e1900 */
[----:B--2---:R-:W-:-:S03]  /*06b0*/  LEA R2, P0, R10, UR6, 0x2 ;  /* 0x000000060a027c11 */ /* 0x004fc6000f8010ff */
[----:B------:R-:W4:Y:S01]  /*06c0*/  LDG.E R5, desc[UR18][R4.64] ;  /* 0x0000001204057981 */ /* 0x000f22000c1e1900 */
[----:B------:R-:W-:Y:S01]  /*06d0*/  LEA.HI.X R3, R10, UR7, R3, 0x2, P0 ;  /* 0x000000070a037c11 */ /* 0x000fe200080f1403 */
[----:B------:R-:W-:-:S04]  /*06e0*/  IMAD.WIDE R10, R11, 0x4, R8 ;  /* 0x000000040b0a7825 */ /* 0x000fc800078e0208 */
[----:B------:R-:W3:Y:S01]  /*06f0*/  LDG.E R16, desc[UR18][R2.64+0x4] ;  /* 0x0000041202107981 */ /* 0x000ee2000c1e1900 */
[----:B------:R-:W-:-:S03]  /*0700*/  IMAD.WIDE R14, R15, 0x4, R10 ;  /* 0x000000040f0e7825 */ /* 0x000fc600078e020a */
[----:B------:R-:W2:Y:S04]  /*0710*/  LDG.E R19, desc[UR18][R10.64] ;  /* 0x000000120a137981 */ /* 0x000ea8000c1e1900 */
[----:B------:R-:W2:Y:S04]  /*0720*/  LDG.E R18, desc[UR18][R2.64+0x8] ;  /* 0x0000081202127981 */ /* 0x000ea8000c1e1900 */
[----:B------:R-:W5:Y:S04]  /*0730*/  LDG.E R20, desc[UR18][R2.64+0xc] ;  /* 0x00000c1202147981 */ /* 0x000f68000c1e1900 */
[----:B------:R-:W5:Y:S01]  /*0740*/  LDG.E R14, desc[UR18][R14.64] ;  /* 0x000000120e0e7981 */ /* 0x000f62000c1e1900 */
[----:B------:R-:W-:Y:S01]  /*0750*/  UIADD3 UR4, UPT, UPT, UR4, 0x4, URZ ;  /* 0x0000000404047890 */ /* 0x000fe2000fffe0ff */
[----:B----4-:R-:W-:-:S04]  /*0760*/  FFMA R5, R5, R6, R12 ;  /* 0x0000000605057223 */ /* 0x010fc8000000000c */
[----:B---3--:R-:W-:-:S04]  /*0770*/  FFMA R5, R16, R17, R5 ;  /* 0x0000001110057223 */ /* 0x008fc80000000005 */
[----:B--2---:R-:W-:-:S04]  /*0780*/  FFMA R5, R18, R19, R5 ;  /* 0x0000001312057223 */ /* 0x004fc80000000005 */
[----:B-----5:R-:W-:-:S07]  /*0790*/  FFMA R12, R20, R14, R5 ;  /* 0x0000000e140c7223 */ /* 0x020fce0000000005 */
.L_x_3:
[----:B------:R-:W-:Y:S05]  /*07a0*/  BRA.U !UP1, `(.L_x_2) ;  /* 0x0000000109a87547 */ /* 0x000fea000b800000 */
[----:B------:R-:W-:Y:S01]  /*07b0*/  UISETP.NE.AND UP0, UPT, UR5, 0x1, UPT ;  /* 0x000000010500788c */ /* 0x000fe2000bf05270 */
[----:B------:R-:W-:Y:S01]  /*07c0*/  MOV R7, UR4 ;  /* 0x0000000400077c02 */ /* 0x000fe20008000f00 */
[----:B------:R-:W-:Y:S02]  /*07d0*/  ULOP3.LUT UR5, UR20, 0x1, URZ, 0xc0, !UPT ;  /* 0x0000000114057892 */ /* 0x000fe4000f8ec0ff */
[----:B------:R-:W-:Y:S02]  /*07e0*/  MOV R15, UR20 ;  /* 0x00000014000f7c02 */ /* 0x000fe40008000f00 */
[----:B------:R-:W-:Y:S01]  /*07f0*/  UISETP.NE.U32.AND UP1, UPT, UR5, 0x1, UPT ;  /* 0x000000010500788c */ /* 0x000fe2000bf25070 */
[----:B------:R-:W-:-:S04]  /*0800*/  PLOP3.LUT P1, PT, PT, PT, UP0, 0x80, 0x8 ;  /* 0x000000000008781c */ /* 0x000fc80003f2f008 */
[----:B------:R-:W1:Y:S01]  /*0810*/  @UP0 LDCU.128 UR8, c[0x0][0x380] ;  /* 0x00007000ff0807ac */ /* 0x000e620008000c00 */
[----:B------:R-:W-:Y:S01]  /*0820*/  PLOP3.LUT P0, PT, PT, PT, UP1, 0x80, 0x8 ;  /* 0x000000000008781c */ /* 0x000fe20003f0f018 */
[----:B------:R-:W2:Y:S04]  /*0830*/  @UP0 LDCU.64 UR6, c[0x0][0x380] ;  /* 0x00007000ff0607ac */ /* 0x000ea80008000a00 */
[----:B------:R-:W3:Y:S03]  /*0840*/  @!UP1 LDCU.128 UR12, c[0x0][0x380] ;  /* 0x00007000ff0c97ac */ /* 0x000ee60008000c00 */
[C---:B------:R-:W-:Y:S02]  /*0850*/  @P1 IADD3 R3, PT, PT, R13.reuse, UR4, RZ ;  /* 0x000000040d031c10 */ /* 0x040fe4000fffe0ff */
[----:B------:R-:W-:Y:S01]  /*0860*/  @P1 IADD3 R6, P2, PT, R13, UR4, RZ ;  /* 0x000000040d061c10 */ /* 0x000fe2000ff5e0ff */
[----:B------:R-:W-:Y:S01]  /*0870*/  @UP0 UIADD3 UR4, UPT, UPT, UR4, 0x2, URZ ;  /* 0x0000000204040890 */ /* 0x000fe2000fffe0ff */
[----:B-1----:R-:W-:Y:S01]  /*0880*/  MOV R11, UR9 ;  /* 0x00000009000b7c02 */ /* 0x002fe20008000f00 */
[----:B------:R-:W-:Y:S01]  /*0890*/  IMAD.U32 R10, RZ, RZ, UR8 ;  /* 0x00000008ff0a7e24 */ /* 0x000fe2000f8e00ff */
[----:B------:R-:W-:-:S02]  /*08a0*/  MOV R4, UR10 ;  /* 0x0000000a00047c02 */ /* 0x000fc40008000f00 */
[----:B------:R-:W-:Y:S01]  /*08b0*/  MOV R5, UR11 ;  /* 0x0000000b00057c02 */ /* 0x000fe20008000f00 */
[----:B------:R-:W-:-:S04]  /*08c0*/  @P1 IMAD.WIDE.U32 R10, R3, 0x4, R10 ;  /* 0x00000004030a1825 */ /* 0x000fc800078e000a */
[----:B------:R-:W-:Y:S01]  /*08d0*/  @P1 IMAD R3, R7, UR20, R0 ;  /* 0x0000001407031c24 */ /* 0x000fe2000f8e0200 */
[----:B------:R-:W-:Y:S01]  /*08e0*/  @P1 IADD3.X R7, PT, PT, RZ, RZ, RZ, P2, !PT ;  /* 0x000000ffff071210 */ /* 0x000fe200017fe4ff */
[----:B------:R-:W-:Y:S01]  /*08f0*/  IMAD.U32 R19, RZ, RZ, UR4 ;  /* 0x00000004ff137e24 */ /* 0x000fe2000f8e00ff */
[C---:B--2---:R-:W-:Y:S01]  /*0900*/  @P1 LEA R2, P2, R6.reuse, UR6, 0x2 ;  /* 0x0000000606021c11 */ /* 0x044fe2000f8410ff */
[----:B------:R-:W-:Y:S01]  /*0910*/  @P1 IMAD.WIDE R4, R3, 0x4, R4 ;  /* 0x0000000403041825 */ /* 0x000fe200078e0204 */
[----:B------:R-:W-:Y:S01]  /*0920*/  @!P0 IADD3 R17, PT, PT, R13, UR4, RZ ;  /* 0x000000040d118c10 */ /* 0x000fe2000fffe0ff */
[----:B0-----:R-:W2:Y:S01]  /*0930*/  @P1 LDG.E R11, desc[UR18][R10.64] ;  /* 0x000000120a0b1981 */ /* 0x001ea2000c1e1900 */
[----:B------:R-:W-:Y:S01]  /*0940*/  @P1 LEA.HI.X R3, R6, UR7, R7, 0x2, P2 ;  /* 0x0000000706031c11 */ /* 0x000fe200090f1407 */
[----:B------:R-:W-:Y:S01]  /*0950*/  @!P0 IMAD R19, R19, UR20, R0 ;  /* 0x0000001413138c24 */ /* 0x000fe2000f8e0200 */
[----:B---3--:R-:W-:Y:S01]  /*0960*/  MOV R6, UR12 ;  /* 0x0000000c00067c02 */ /* 0x008fe20008000f00 */
[----:B------:R-:W-:Y:S01]  /*0970*/  @P1 IMAD.WIDE R14, R15, 0x4, R4 ;  /* 0x000000040f0e1825 */ /* 0x000fe200078e0204 */
[----:B------:R-:W-:Y:S01]  /*0980*/  MOV R7, UR13 ;  /* 0x0000000d00077c02 */ /* 0x000fe20008000f00 */
[----:B------:R-:W2:Y:S01]  /*0990*/  @P1 LDG.E R4, desc[UR18][R4.64] ;  /* 0x0000001204041981 */ /* 0x000ea2000c1e1900 */
[----:B------:R-:W-:-:S02]  /*09a0*/  MOV R8, UR14 ;  /* 0x0000000e00087c02 */ /* 0x000fc40008000f00 */
[----:B------:R-:W-:Y:S01]  /*09b0*/  MOV R9, UR15 ;  /* 0x0000000f00097c02 */ /* 0x000fe20008000f00 */
[----:B------:R-:W-:Y:S01]  /*09c0*/  @!P0 IMAD.WIDE.U32 R6, R17, 0x4, R6 ;  /* 0x0000000411068825 */ /* 0x000fe200078e0006 */
[----:B------:R-:W3:Y:S03]  /*09d0*/  @P1 LDG.E R14, desc[UR18][R14.64] ;  /* 0x000000120e0e1981 */ /* 0x000ee6000c1e1900 */
[----:B------:R-:W-:Y:S01]  /*09e0*/  @!P0 IMAD.WIDE R8, R19, 0x4, R8 ;  /* 0x0000000413088825 */ /* 0x000fe200078e0208 */
[----:B------:R-:W3:Y:S04]  /*09f0*/  @P1 LDG.E R2, desc[UR18][R2.64+0x4] ;  /* 0x0000041202021981 */ /* 0x000ee8000c1e1900 */
[----:B------:R-:W4:Y:S04]  /*0a00*/  @!P0 LDG.E R7, desc[UR18][R6.64] ;  /* 0x0000001206078981 */ /* 0x000f28000c1e1900 */
[----:B------:R-:W4:Y:S01]  /*0a10*/  @!P0 LDG.E R8, desc[UR18][R8.64] ;  /* 0x0000001208088981 */ /* 0x000f22000c1e1900 */
[----:B--2---:R-:W-:-:S04]  /*0a20*/  @P1 FFMA R11, R11, R4, R12 ;  /* 0x000000040b0b1223 */ /* 0x004fc8000000000c */
[----:B---3--:R-:W-:-:S04]  /*0a30*/  @P1 FFMA R12, R2, R14, R11 ;  /* 0x0000000e020c1223 */ /* 0x008fc8000000000b */
[----:B----4-:R-:W-:-:S07]  /*0a40*/  @!P0 FFMA R12, R7, R8, R12 ;  /* 0x00000008070c8223 */ /* 0x010fce000000000c */
.L_x_2:
[----:B------:R-:W1:Y:S01]  /*0a50*/  LDC.64 R2, c[0x0][0x390] ;  /* 0x0000e400ff027b82 */ /* 0x000e620000000a00 */
[----:B------:R-:W-:-:S05]  /*0a60*/  IADD3 R13, PT, PT, R0, R13, RZ ;  /* 0x0000000d000d7210 */ /* 0x000fca0007ffe0ff */
[----:B-1----:R-:W-:-:S05]  /*0a70*/  IMAD.WIDE R2, R13, 0x4, R2 ;  /* 0x000000040d027825 */ /* 0x002fca00078e0202 */
[----:B0-----:R-:W-:Y:S01]  /*0a80*/  STG.E desc[UR18][R2.64], R12 ;  /* 0x0000000c02007986 */ /* 0x001fe2000c101912 */
[----:B------:R-:W-:Y:S05]  /*0a90*/  EXIT ;  /* 0x000000000000794d */ /* 0x000fea0003800000 */
.L_x_4:
[----:B------:R-:W-:-:S00]  /*0aa0*/  BRA `(.L_x_4) ;  /* 0xfffffffc00fc7947 */ /* 0x000fc0000383ffff */
[----:B------:R-:W-:-:S00]  /*0ab0*/  NOP ;  /* 0x0000000000007918 */ /* 0x000fc00000000000 */
        /* <DEDUP_REMOVED lines=12> */
.L_x_5:


//--------------------- .nv.shared.reserved.0     --------------------------
	.section	.nv.shared.reserved.0,"aw",@nobits
	.weak		__nv_reservedSMEM_offset_0_alias
	.size		__nv_reservedSMEM_offset_0_alias, 0, 64
	.other		__nv_reservedSMEM_offset_0_alias,@"STO_CUDA_RESERVED_SHARED STV_DEFAULT"
__nv_reservedSMEM_offset_0_alias:
	.zero		0
	.zero		64


//--------------------- .nv.constant0._Z15matrixMulKernelPfS_S_i --------------------------
	.section	.nv.constant0._Z15matrixMulKernelPfS_S_i,"a",@progbits
	.sectionflags	@""
	.align	4
.nv.constant0._Z15matrixMulKernelPfS_S_i:
	.zero		924


//--------------------- SYMBOLS --------------------------

	.type		.nv.reservedSmem.offset0,@object
	.size		.nv.reservedSmem.offset0,0x4
